//
// Generated by NVIDIA NVVM Compiler
//
// Compiler Build ID: CL-36424714
// Cuda compilation tools, release 13.0, V13.0.88
// Based on NVVM 20.0.0
//

.version 9.0
.target sm_100
.address_size 64

	// .globl	_Z9toyKernelPi

.visible .entry _Z9toyKernelPi(
	.param .u64 .ptr .align 1 _Z9toyKernelPi_param_0
)
{
	.reg .b32 	%r<8>;
	.reg .b64 	%rd<5>;

	ld.param.u64 	%rd1, [_Z9toyKernelPi_param_0];
	cvta.to.global.u64 	%rd2, %rd1;
	mov.u32 	%r2, %tid.x;
	mov.u32 	%r3, %ctaid.x;
	mov.u32 	%r4, %ntid.x;
	mad.lo.s32 	%r5, %r3, %r4, %r2;
	mul.wide.s32 	%rd3, %r5, 4;
	add.s64 	%rd4, %rd2, %rd3;
	ld.global.u32 	%r6, [%rd4];
	shl.b32 	%r7, %r6, 1;
	st.global.u32 	[%rd4], %r7;
	mov.b32 	%r1, 1000000000;
	// begin inline asm
	nanosleep.u32 %r1;
	// end inline asm
	ret;

}


// ===== COMPILED SASS (sm_100) =====

	.target	sm_100

	.elftype	@"ET_EXEC"


//--------------------- .note.nv.tkinfo           --------------------------
	.section	.note.nv.tkinfo,"",@"SHT_NOTE"
	.sectionflags	@"SHF_NOTE_NV_TKINFO"
	.tkinfo
        /*0018*/ 	.word	0x00000002
        /*0030*/ 	.string	""
        /*0030*/ 	.string	"ptxas"
        /*0030*/ 	.string	"Cuda compilation tools, release 13.0, V13.0.88"
        /*0030*/ 	.string	"Build cuda_13.0.r13.0/compiler.36424714_0"
        /*0030*/ 	.string	"-arch sm_100 -m 64 "



//--------------------- .note.nv.cuinfo           --------------------------
	.section	.note.nv.cuinfo,"",@"SHT_NOTE"
	.sectionflags	@"SHF_NOTE_NV_CUINFO"
        /*0018*/ 	.short	0x0002
        /*001a*/ 	.short	0x0064
        /*001c*/ 	.short	0x0082
	.zero		2


//--------------------- .nv.info                  --------------------------
	.section	.nv.info,"",@"SHT_CUDA_INFO"
	.align	4


	//----- nvinfo : EIATTR_REGCOUNT
	.align		4
        /*0000*/ 	.byte	0x04, 0x2f
        /*0002*/ 	.short	(.L_1 - .L_0)
	.align		4
.L_0:
        /*0004*/ 	.word	index@(_Z9toyKernelPi)
        /*0008*/ 	.word	0x00000008


	//----- nvinfo : EIATTR_FRAME_SIZE
	.align		4
.L_1:
        /*000c*/ 	.byte	0x04, 0x11
        /*000e*/ 	.short	(.L_3 - .L_2)
	.align		4
.L_2:
        /*0010*/ 	.word	index@(_Z9toyKernelPi)
        /*0014*/ 	.word	0x00000000


	//----- nvinfo : EIATTR_MIN_STACK_SIZE
	.align		4
.L_3:
        /*0018*/ 	.byte	0x04, 0x12
        /*001a*/ 	.short	(.L_5 - .L_4)
	.align		4
.L_4:
        /*001c*/ 	.word	index@(_Z9toyKernelPi)
        /*0020*/ 	.word	0x00000000
.L_5:


//--------------------- .nv.compat                --------------------------
	.section	.nv.compat,"",@"SHT_CUDA_COMPAT_INFO"
	.align	4
        /*0000*/ 	.byte	0x02, 0x09, 0x00, 0x00, 0x02, 0x02, 0x01, 0x00, 0x02, 0x05, 0x05, 0x00, 0x03, 0x07, 0x01, 0x01
        /*0010*/ 	.byte	0x02, 0x03, 0x00, 0x00, 0x02, 0x06, 0x01, 0x00, 0x04, 0x0b, 0x08, 0x00, 0x09, 0x00, 0x00, 0x00
        /*0020*/ 	.byte	0x00, 0x00, 0x00, 0x00


//--------------------- .nv.info._Z9toyKernelPi   --------------------------
	.section	.nv.info._Z9toyKernelPi,"",@"SHT_CUDA_INFO"
	.sectionflags	@""
	.align	4


	//----- nvinfo : EIATTR_CUDA_API_VERSION
	.align		4
        /*0000*/ 	.byte	0x04, 0x37
        /*0002*/ 	.short	(.L_7 - .L_6)
.L_6:
        /*0004*/ 	.word	0x00000082


	//----- nvinfo : EIATTR_KPARAM_INFO
	.align		4
.L_7:
        /*0008*/ 	.byte	0x04, 0x17
        /*000a*/ 	.short	(.L_9 - .L_8)
.L_8:
        /*000c*/ 	.word	0x00000000
        /*0010*/ 	.short	0x0000
        /*0012*/ 	.short	0x0000
        /*0014*/ 	.byte	0x00, 0xf5, 0x21, 0x00


	//----- nvinfo : EIATTR_SPARSE_MMA_MASK
	.align		4
.L_9:
        /*0018*/ 	.byte	0x03, 0x50
        /*001a*/ 	.short	0x0000


	//----- nvinfo : EIATTR_MAXREG_COUNT
	.align		4
        /*001c*/ 	.byte	0x03, 0x1b
        /*001e*/ 	.short	0x00ff


	//----- nvinfo : EIATTR_MERCURY_ISA_VERSION
	.align		4
        /*0020*/ 	.byte	0x03, 0x5f
        /*0022*/ 	.short	0x0101


	//----- nvinfo : EIATTR_VRC_CTA_INIT_COUNT
	.align		4
        /*0024*/ 	.byte	0x02, 0x4a
	.zero		1
	.zero		1


	//----- nvinfo : EIATTR_EXIT_INSTR_OFFSETS
	.align		4
        /*0028*/ 	.byte	0x04, 0x1c
        /*002a*/ 	.short	(.L_11 - .L_10)


	//   ....[0]....
.L_10:
        /*002c*/ 	.word	0x000000c0


	//----- nvinfo : EIATTR_CBANK_PARAM_SIZE
	.align		4
.L_11:
        /*0030*/ 	.byte	0x03, 0x19
        /*0032*/ 	.short	0x0008


	//----- nvinfo : EIATTR_PARAM_CBANK
	.align		4
        /*0034*/ 	.byte	0x04, 0x0a
        /*0036*/ 	.short	(.L_13 - .L_12)
	.align		4
.L_12:
        /*0038*/ 	.word	index@(.nv.constant0._Z9toyKernelPi)
        /*003c*/ 	.short	0x0380
        /*003e*/ 	.short	0x0008


	//----- nvinfo : EIATTR_SW_WAR
	.align		4
.L_13:
        /*0040*/ 	.byte	0x04, 0x36
        /*0042*/ 	.short	(.L_15 - .L_14)
.L_14:
        /*0044*/ 	.word	0x00000008
.L_15:


//--------------------- .nv.callgraph             --------------------------
	.section	.nv.callgraph,"",@"SHT_CUDA_CALLGRAPH"
	.align	4
	.sectionentsize	8
	.align		4
        /*0000*/ 	.word	0x00000000
	.align		4
        /*0004*/ 	.word	0xffffffff
	.align		4
        /*0008*/ 	.word	0x00000000
	.align		4
        /*000c*/ 	.word	0xfffffffe
	.align		4
        /*0010*/ 	.word	0x00000000
	.align		4
        /*0014*/ 	.word	0xfffffffd
	.align		4
        /*0018*/ 	.word	0x00000000
	.align		4
        /*001c*/ 	.word	0xfffffffc


//--------------------- .text._Z9toyKernelPi      --------------------------
	.section	.text._Z9toyKernelPi,"ax",@progbits
	.align	128
        .global         _Z9toyKernelPi
        .type           _Z9toyKernelPi,@function
        .size           _Z9toyKernelPi,(.L_x_1 - _Z9toyKernelPi)
        .other          _Z9toyKernelPi,@"STO_CUDA_ENTRY STV_DEFAULT"
_Z9toyKernelPi:
.text._Z9toyKernelPi:
[----:B------:R-:W-:Y:S01]  /*0000*/  LDC R1, c[0x0][0x37c] ;  /* 0x0000df00ff017b82 */ /* 0x000fe20000000800 */
[----:B------:R-:W0:Y:S07]  /*0010*/  S2R R5, SR_TID.X ;  /* 0x0000000000057919 */ /* 0x000e2e0000002100 */
[----:B------:R-:W0:Y:S01]  /*0020*/  S2UR UR6, SR_CTAID.X ;  /* 0x00000000000679c3 */ /* 0x000e220000002500 */
[----:B------:R-:W1:Y:S07]  /*0030*/  LDCU.64 UR4, c[0x0][0x358] ;  /* 0x00006b00ff0477ac */ /* 0x000e6e0008000a00 */
[----:B------:R-:W0:Y:S08]  /*0040*/  LDC R0, c[0x0][0x360] ;  /* 0x0000d800ff007b82 */ /* 0x000e300000000800 */
[----:B------:R-:W2:Y:S01]  /*0050*/  LDC.64 R2, c[0x0][0x380] ;  /* 0x0000e000ff027b82 */ /* 0x000ea20000000a00 */
[----:B0-----:R-:W-:-:S04]  /*0060*/  IMAD R5, R0, UR6, R5 ;  /* 0x0000000600057c24 */ /* 0x001fc8000f8e0205 */
[----:B--2---:R-:W-:-:S05]  /*0070*/  IMAD.WIDE R2, R5, 0x4, R2 ;  /* 0x0000000405027825 */ /* 0x004fca00078e0202 */
[----:B-1----:R-:W2:Y:S02]  /*0080*/  LDG.E R0, desc[UR4][R2.64] ;  /* 0x0000000402007981 */ /* 0x002ea4000c1e1900 */
[----:B--2---:R-:W-:-:S05]  /*0090*/  SHF.L.U32 R5, R0, 0x1, RZ ;  /* 0x0000000100057819 */ /* 0x004fca00000006ff */
[----:B------:R-:W-:Y:S01]  /*00a0*/  STG.E desc[UR4][R2.64], R5 ;  /* 0x0000000502007986 */ /* 0x000fe2000c101904 */
[----:B------:R-:W-:Y:S05]  /*00b0*/  NANOSLEEP 0x3b9aca00 ;  /* 0x3b9aca000000795d */ /* 0x000fea0003800000 */
[----:B------:R-:W-:Y:S05]  /*00c0*/  EXIT ;  /* 0x000000000000794d */ /* 0x000fea0003800000 */
.L_x_0:
[----:B------:R-:W-:-:S00]  /*00d0*/  BRA `(.L_x_0) ;  /* 0xfffffffc00fc7947 */ /* 0x000fc0000383ffff */
[----:B------:R-:W-:-:S00]  /*00e0*/  NOP ;  /* 0x0000000000007918 */ /* 0x000fc00000000000 */
        /* <DEDUP_REMOVED lines=9> */
.L_x_1:


//--------------------- .nv.shared.reserved.0     --------------------------
	.section	.nv.shared.reserved.0,"aw",@nobits
	.weak		__nv_reservedSMEM_offset_0_alias
	.size		__nv_reservedSMEM_offset_0_alias, 0, 64
	.other		__nv_reservedSMEM_offset_0_alias,@"STO_CUDA_RESERVED_SHARED STV_DEFAULT"
__nv_reservedSMEM_offset_0_alias:
	.zero		0
	.zero		64


//--------------------- .nv.constant0._Z9toyKernelPi --------------------------
	.section	.nv.constant0._Z9toyKernelPi,"a",@progbits
	.sectionflags	@""
	.align	4
.nv.constant0._Z9toyKernelPi:
	.zero		904


//--------------------- SYMBOLS --------------------------

	.type		.nv.reservedSmem.offset0,@object
	.size		.nv.reservedSmem.offset0,0x4
